//
// Generated by NVIDIA NVVM Compiler
//
// Compiler Build ID: CL-36424714
// Cuda compilation tools, release 13.0, V13.0.88
// Based on NVVM 20.0.0
//

.version 9.0
.target sm_100
.address_size 64

	// .globl	_Z5mylogPd

.visible .entry _Z5mylogPd(
	.param .u64 .ptr .align 1 _Z5mylogPd_param_0
)
{
	.reg .pred 	%p<5>;
	.reg .b32 	%r<30>;
	.reg .b64 	%rd<5>;
	.reg .b64 	%fd<46>;

	ld.param.u64 	%rd2, [_Z5mylogPd_param_0];
	cvta.to.global.u64 	%rd3, %rd2;
	mov.u32 	%r12, %tid.x;
	mul.wide.u32 	%rd4, %r12, 8;
	add.s64 	%rd1, %rd3, %rd4;
	ld.global.f64 	%fd43, [%rd1];
	{
	.reg .b32 %temp; 
	mov.b64 	{%temp, %r26}, %fd43;
	}
	{
	.reg .b32 %temp; 
	mov.b64 	{%r27, %temp}, %fd43;
	}
	setp.gt.s32 	%p1, %r26, 1048575;
	mov.b32 	%r28, -1023;
	@%p1 bra 	$L__BB0_2;
	mul.f64 	%fd43, %fd43, 0d4350000000000000;
	{
	.reg .b32 %temp; 
	mov.b64 	{%temp, %r26}, %fd43;
	}
	{
	.reg .b32 %temp; 
	mov.b64 	{%r27, %temp}, %fd43;
	}
	mov.b32 	%r28, -1077;
$L__BB0_2:
	add.s32 	%r14, %r26, -1;
	setp.gt.u32 	%p2, %r14, 2146435070;
	@%p2 bra 	$L__BB0_6;
	shr.u32 	%r17, %r26, 20;
	add.s32 	%r29, %r28, %r17;
	and.b32  	%r18, %r26, 1048575;
	or.b32  	%r19, %r18, 1072693248;
	mov.b64 	%fd44, {%r27, %r19};
	setp.lt.u32 	%p4, %r19, 1073127583;
	@%p4 bra 	$L__BB0_5;
	{
	.reg .b32 %temp; 
	mov.b64 	{%r20, %temp}, %fd44;
	}
	{
	.reg .b32 %temp; 
	mov.b64 	{%temp, %r21}, %fd44;
	}
	add.s32 	%r22, %r21, -1048576;
	mov.b64 	%fd44, {%r20, %r22};
	add.s32 	%r29, %r29, 1;
$L__BB0_5:
	add.f64 	%fd11, %fd44, 0dBFF0000000000000;
	add.f64 	%fd12, %fd44, 0d3FF0000000000000;
	rcp.approx.ftz.f64 	%fd13, %fd12;
	neg.f64 	%fd14, %fd12;
	fma.rn.f64 	%fd15, %fd14, %fd13, 0d3FF0000000000000;
	fma.rn.f64 	%fd16, %fd15, %fd15, %fd15;
	fma.rn.f64 	%fd17, %fd16, %fd13, %fd13;
	mul.f64 	%fd18, %fd11, %fd17;
	fma.rn.f64 	%fd19, %fd11, %fd17, %fd18;
	mul.f64 	%fd20, %fd19, %fd19;
	fma.rn.f64 	%fd21, %fd20, 0d3EB1380B3AE80F1E, 0d3ED0EE258B7A8B04;
	fma.rn.f64 	%fd22, %fd21, %fd20, 0d3EF3B2669F02676F;
	fma.rn.f64 	%fd23, %fd22, %fd20, 0d3F1745CBA9AB0956;
	fma.rn.f64 	%fd24, %fd23, %fd20, 0d3F3C71C72D1B5154;
	fma.rn.f64 	%fd25, %fd24, %fd20, 0d3F624924923BE72D;
	fma.rn.f64 	%fd26, %fd25, %fd20, 0d3F8999999999A3C4;
	fma.rn.f64 	%fd27, %fd26, %fd20, 0d3FB5555555555554;
	sub.f64 	%fd28, %fd11, %fd19;
	add.f64 	%fd29, %fd28, %fd28;
	neg.f64 	%fd30, %fd19;
	fma.rn.f64 	%fd31, %fd30, %fd11, %fd29;
	mul.f64 	%fd32, %fd17, %fd31;
	mul.f64 	%fd33, %fd20, %fd27;
	fma.rn.f64 	%fd34, %fd33, %fd19, %fd32;
	xor.b32  	%r23, %r29, -2147483648;
	mov.b32 	%r24, 1127219200;
	mov.b64 	%fd35, {%r23, %r24};
	mov.b32 	%r25, -2147483648;
	mov.b64 	%fd36, {%r25, %r24};
	sub.f64 	%fd37, %fd35, %fd36;
	fma.rn.f64 	%fd38, %fd37, 0d3FE62E42FEFA39EF, %fd19;
	fma.rn.f64 	%fd39, %fd37, 0dBFE62E42FEFA39EF, %fd38;
	sub.f64 	%fd40, %fd39, %fd19;
	sub.f64 	%fd41, %fd34, %fd40;
	fma.rn.f64 	%fd42, %fd37, 0d3C7ABC9E3B39803F, %fd41;
	add.f64 	%fd45, %fd38, %fd42;
	bra.uni 	$L__BB0_7;
$L__BB0_6:
	fma.rn.f64 	%fd10, %fd43, 0d7FF0000000000000, 0d7FF0000000000000;
	{
	.reg .b32 %temp; 
	mov.b64 	{%temp, %r15}, %fd43;
	}
	and.b32  	%r16, %r15, 2147483647;
	setp.eq.s32 	%p3, %r16, 0;
	selp.f64 	%fd45, 0dFFF0000000000000, %fd10, %p3;
$L__BB0_7:
	st.global.f64 	[%rd1], %fd45;
	ret;

}


// ===== COMPILED SASS (sm_100) =====

	.target	sm_100

	.elftype	@"ET_EXEC"


//--------------------- .note.nv.tkinfo           --------------------------
	.section	.note.nv.tkinfo,"",@"SHT_NOTE"
	.sectionflags	@"SHF_NOTE_NV_TKINFO"
	.tkinfo
        /*0018*/ 	.word	0x00000002
        /*0030*/ 	.string	""
        /*0030*/ 	.string	"ptxas"
        /*0030*/ 	.string	"Cuda compilation tools, release 13.0, V13.0.88"
        /*0030*/ 	.string	"Build cuda_13.0.r13.0/compiler.36424714_0"
        /*0030*/ 	.string	"-arch sm_100 -m 64 "



//--------------------- .note.nv.cuinfo           --------------------------
	.section	.note.nv.cuinfo,"",@"SHT_NOTE"
	.sectionflags	@"SHF_NOTE_NV_CUINFO"
        /*0018*/ 	.short	0x0002
        /*001a*/ 	.short	0x0064
        /*001c*/ 	.short	0x0082
	.zero		2


//--------------------- .nv.info                  --------------------------
	.section	.nv.info,"",@"SHT_CUDA_INFO"
	.align	4


	//----- nvinfo : EIATTR_REGCOUNT
	.align		4
        /*0000*/ 	.byte	0x04, 0x2f
        /*0002*/ 	.short	(.L_1 - .L_0)
	.align		4
.L_0:
        /*0004*/ 	.word	index@(_Z5mylogPd)
        /*0008*/ 	.word	0x00000016


	//----- nvinfo : EIATTR_FRAME_SIZE
	.align		4
.L_1:
        /*000c*/ 	.byte	0x04, 0x11
        /*000e*/ 	.short	(.L_3 - .L_2)
	.align		4
.L_2:
        /*0010*/ 	.word	index@(_Z5mylogPd)
        /*0014*/ 	.word	0x00000000


	//----- nvinfo : EIATTR_MIN_STACK_SIZE
	.align		4
.L_3:
        /*0018*/ 	.byte	0x04, 0x12
        /*001a*/ 	.short	(.L_5 - .L_4)
	.align		4
.L_4:
        /*001c*/ 	.word	index@(_Z5mylogPd)
        /*0020*/ 	.word	0x00000000
.L_5:


//--------------------- .nv.compat                --------------------------
	.section	.nv.compat,"",@"SHT_CUDA_COMPAT_INFO"
	.align	4
        /*0000*/ 	.byte	0x02, 0x09, 0x00, 0x00, 0x02, 0x02, 0x01, 0x00, 0x02, 0x05, 0x05, 0x00, 0x03, 0x07, 0x01, 0x01
        /*0010*/ 	.byte	0x02, 0x03, 0x00, 0x00, 0x02, 0x06, 0x01, 0x00, 0x04, 0x0b, 0x08, 0x00, 0x01, 0x00, 0x00, 0x00
        /*0020*/ 	.byte	0x00, 0x00, 0x00, 0x00


//--------------------- .nv.info._Z5mylogPd       --------------------------
	.section	.nv.info._Z5mylogPd,"",@"SHT_CUDA_INFO"
	.sectionflags	@""
	.align	4


	//----- nvinfo : EIATTR_CUDA_API_VERSION
	.align		4
        /*0000*/ 	.byte	0x04, 0x37
        /*0002*/ 	.short	(.L_7 - .L_6)
.L_6:
        /*0004*/ 	.word	0x00000082


	//----- nvinfo : EIATTR_KPARAM_INFO
	.align		4
.L_7:
        /*0008*/ 	.byte	0x04, 0x17
        /*000a*/ 	.short	(.L_9 - .L_8)
.L_8:
        /*000c*/ 	.word	0x00000000
        /*0010*/ 	.short	0x0000
        /*0012*/ 	.short	0x0000
        /*0014*/ 	.byte	0x00, 0xf5, 0x21, 0x00


	//----- nvinfo : EIATTR_SPARSE_MMA_MASK
	.align		4
.L_9:
        /*0018*/ 	.byte	0x03, 0x50
        /*001a*/ 	.short	0x0000


	//----- nvinfo : EIATTR_MAXREG_COUNT
	.align		4
        /*001c*/ 	.byte	0x03, 0x1b
        /*001e*/ 	.short	0x00ff


	//----- nvinfo : EIATTR_MERCURY_ISA_VERSION
	.align		4
        /*0020*/ 	.byte	0x03, 0x5f
        /*0022*/ 	.short	0x0101


	//----- nvinfo : EIATTR_VRC_CTA_INIT_COUNT
	.align		4
        /*0024*/ 	.byte	0x02, 0x4a
	.zero		1
	.zero		1


	//----- nvinfo : EIATTR_EXIT_INSTR_OFFSETS
	.align		4
        /*0028*/ 	.byte	0x04, 0x1c
        /*002a*/ 	.short	(.L_11 - .L_10)


	//   ....[0]....
.L_10:
        /*002c*/ 	.word	0x000005b0


	//----- nvinfo : EIATTR_CRS_STACK_SIZE
	.align		4
.L_11:
        /*0030*/ 	.byte	0x04, 0x1e
        /*0032*/ 	.short	(.L_13 - .L_12)
.L_12:
        /*0034*/ 	.word	0x00000000


	//----- nvinfo : EIATTR_CBANK_PARAM_SIZE
	.align		4
.L_13:
        /*0038*/ 	.byte	0x03, 0x19
        /*003a*/ 	.short	0x0008


	//----- nvinfo : EIATTR_PARAM_CBANK
	.align		4
        /*003c*/ 	.byte	0x04, 0x0a
        /*003e*/ 	.short	(.L_15 - .L_14)
	.align		4
.L_14:
        /*0040*/ 	.word	index@(.nv.constant0._Z5mylogPd)
        /*0044*/ 	.short	0x0380
        /*0046*/ 	.short	0x0008


	//----- nvinfo : EIATTR_SW_WAR
	.align		4
.L_15:
        /*0048*/ 	.byte	0x04, 0x36
        /*004a*/ 	.short	(.L_17 - .L_16)
.L_16:
        /*004c*/ 	.word	0x00000008
.L_17:


//--------------------- .nv.callgraph             --------------------------
	.section	.nv.callgraph,"",@"SHT_CUDA_CALLGRAPH"
	.align	4
	.sectionentsize	8
	.align		4
        /*0000*/ 	.word	0x00000000
	.align		4
        /*0004*/ 	.word	0xffffffff
	.align		4
        /*0008*/ 	.word	0x00000000
	.align		4
        /*000c*/ 	.word	0xfffffffe
	.align		4
        /*0010*/ 	.word	0x00000000
	.align		4
        /*0014*/ 	.word	0xfffffffd
	.align		4
        /*0018*/ 	.word	0x00000000
	.align		4
        /*001c*/ 	.word	0xfffffffc


//--------------------- .text._Z5mylogPd          --------------------------
	.section	.text._Z5mylogPd,"ax",@progbits
	.align	128
        .global         _Z5mylogPd
        .type           _Z5mylogPd,@function
        .size           _Z5mylogPd,(.L_x_4 - _Z5mylogPd)
        .other          _Z5mylogPd,@"STO_CUDA_ENTRY STV_DEFAULT"
_Z5mylogPd:
.text._Z5mylogPd:
[----:B------:R-:W-:Y:S01]  /*0000*/  LDC R1, c[0x0][0x37c] ;  /* 0x0000df00ff017b82 */ /* 0x000fe20000000800 */
[----:B------:R-:W0:Y:S07]  /*0010*/  S2R R5, SR_TID.X ;  /* 0x0000000000057919 */ /* 0x000e2e0000002100 */
[----:B------:R-:W0:Y:S01]  /*0020*/  LDC.64 R2, c[0x0][0x380] ;  /* 0x0000e000ff027b82 */ /* 0x000e220000000a00 */
[----:B------:R-:W1:Y:S01]  /*0030*/  LDCU.64 UR4, c[0x0][0x358] ;  /* 0x00006b00ff0477ac */ /* 0x000e620008000a00 */
[----:B0-----:R-:W-:-:S05]  /*0040*/  IMAD.WIDE.U32 R2, R5, 0x8, R2 ;  /* 0x0000000805027825 */ /* 0x001fca00078e0002 */
[----:B-1----:R-:W2:Y:S01]  /*0050*/  LDG.E.64 R4, desc[UR4][R2.64] ;  /* 0x0000000402047981 */ /* 0x002ea2000c1e1b00 */
[----:B------:R-:W-:Y:S01]  /*0060*/  BSSY.RECONVERGENT B0, `(.L_x_0) ;  /* 0x0000053000007945 */ /* 0x000fe20003800200 */
[----:B--2---:R-:W-:Y:S01]  /*0070*/  ISETP.GT.AND P0, PT, R5, 0xfffff, PT ;  /* 0x000fffff0500780c */ /* 0x004fe20003f04270 */
[----:B------:R-:W-:Y:S02]  /*0080*/  IMAD.MOV.U32 R6, RZ, RZ, R4 ;  /* 0x000000ffff067224 */ /* 0x000fe400078e0004 */
[----:B------:R-:W-:-:S10]  /*0090*/  IMAD.MOV.U32 R7, RZ, RZ, R5 ;  /* 0x000000ffff077224 */ /* 0x000fd400078e0005 */
[----:B------:R-:W-:-:S10]  /*00a0*/  @!P0 DMUL R6, R6, 1.80143985094819840000e+16 ;  /* 0x4350000006068828 */ /* 0x000fd40000000000 */
[----:B------:R-:W-:Y:S01]  /*00b0*/  @!P0 IMAD.MOV.U32 R5, RZ, RZ, R7 ;  /* 0x000000ffff058224 */ /* 0x000fe200078e0007 */
[----:B------:R-:W-:-:S04]  /*00c0*/  @!P0 MOV R4, R6 ;  /* 0x0000000600048202 */ /* 0x000fc80000000f00 */
[----:B------:R-:W-:-:S04]  /*00d0*/  IADD3 R0, PT, PT, R5, -0x1, RZ ;  /* 0xffffffff05007810 */ /* 0x000fc80007ffe0ff */
[----:B------:R-:W-:Y:S01]  /*00e0*/  ISETP.GT.U32.AND P1, PT, R0, 0x7feffffe, PT ;  /* 0x7feffffe0000780c */ /* 0x000fe20003f24070 */
[----:B------:R-:W-:Y:S02]  /*00f0*/  IMAD.MOV.U32 R0, RZ, RZ, -0x3ff ;  /* 0xfffffc01ff007424 */ /* 0x000fe400078e00ff */
[----:B------:R-:W-:-:S10]  /*0100*/  @!P0 IMAD.MOV.U32 R0, RZ, RZ, -0x435 ;  /* 0xfffffbcbff008424 */ /* 0x000fd400078e00ff */
[----:B------:R-:W-:Y:S05]  /*0110*/  @P1 BRA `(.L_x_1) ;  /* 0x0000000400041947 */ /* 0x000fea0003800000 */
[----:B------:R-:W-:Y:S01]  /*0120*/  LOP3.LUT R6, R5, 0xfffff, RZ, 0xc0, !PT ;  /* 0x000fffff05067812 */ /* 0x000fe200078ec0ff */
[----:B------:R-:W-:Y:S01]  /*0130*/  IMAD.MOV.U32 R8, RZ, RZ, RZ ;  /* 0x000000ffff087224 */ /* 0x000fe200078e00ff */
[----:B------:R-:W-:Y:S01]  /*0140*/  MOV R17, 0x3ed0ee25 ;  /* 0x3ed0ee2500117802 */ /* 0x000fe20000000f00 */
[----:B------:R-:W-:Y:S01]  /*0150*/  IMAD.MOV.U32 R16, RZ, RZ, -0x748574fc ;  /* 0x8b7a8b04ff107424 */ /* 0x000fe200078e00ff */
[----:B------:R-:W-:Y:S01]  /*0160*/  LOP3.LUT R7, R6, 0x3ff00000, RZ, 0xfc, !PT ;  /* 0x3ff0000006077812 */ /* 0x000fe200078efcff */
[----:B------:R-:W-:Y:S01]  /*0170*/  IMAD.MOV.U32 R6, RZ, RZ, R4 ;  /* 0x000000ffff067224 */ /* 0x000fe200078e0004 */
[----:B------:R-:W-:Y:S01]  /*0180*/  UMOV UR6, 0x3ae80f1e ;  /* 0x3ae80f1e00067882 */ /* 0x000fe20000000000 */
[----:B------:R-:W-:Y:S01]  /*0190*/  UMOV UR7, 0x3eb1380b ;  /* 0x3eb1380b00077882 */ /* 0x000fe20000000000 */
[----:B------:R-:W-:Y:S01]  /*01a0*/  ISETP.GE.U32.AND P0, PT, R7, 0x3ff6a09f, PT ;  /* 0x3ff6a09f0700780c */ /* 0x000fe20003f06070 */
[----:B------:R-:W-:Y:S01]  /*01b0*/  IMAD.MOV.U32 R19, RZ, RZ, 0x43300000 ;  /* 0x43300000ff137424 */ /* 0x000fe200078e00ff */
[----:B------:R-:W-:Y:S01]  /*01c0*/  LEA.HI R0, R5, R0, RZ, 0xc ;  /* 0x0000000005007211 */ /* 0x000fe200078f60ff */
[----:B------:R-:W-:Y:S01]  /*01d0*/  UMOV UR8, 0x80000000 ;  /* 0x8000000000087882 */ /* 0x000fe20000000000 */
[----:B------:R-:W-:-:S09]  /*01e0*/  UMOV UR9, 0x43300000 ;  /* 0x4330000000097882 */ /* 0x000fd20000000000 */
[----:B------:R-:W-:Y:S02]  /*01f0*/  @P0 VIADD R9, R7, 0xfff00000 ;  /* 0xfff0000007090836 */ /* 0x000fe40000000000 */
[----:B------:R-:W-:-:S03]  /*0200*/  @P0 VIADD R0, R0, 0x1 ;  /* 0x0000000100000836 */ /* 0x000fc60000000000 */
[----:B------:R-:W-:Y:S02]  /*0210*/  @P0 MOV R7, R9 ;  /* 0x0000000900070202 */ /* 0x000fe40000000f00 */
[----:B------:R-:W-:-:S04]  /*0220*/  LOP3.LUT R18, R0, 0x80000000, RZ, 0x3c, !PT ;  /* 0x8000000000127812 */ /* 0x000fc800078e3cff */
[C---:B------:R-:W-:Y:S02]  /*0230*/  DADD R14, R6.reuse, 1 ;  /* 0x3ff00000060e7429 */ /* 0x040fe40000000000 */
[----:B------:R-:W-:-:S04]  /*0240*/  DADD R6, R6, -1 ;  /* 0xbff0000006067429 */ /* 0x000fc80000000000 */
[----:B------:R-:W0:Y:S02]  /*0250*/  MUFU.RCP64H R9, R15 ;  /* 0x0000000f00097308 */ /* 0x000e240000001800 */
[----:B0-----:R-:W-:-:S08]  /*0260*/  DFMA R10, -R14, R8, 1 ;  /* 0x3ff000000e0a742b */ /* 0x001fd00000000108 */
[----:B------:R-:W-:-:S08]  /*0270*/  DFMA R10, R10, R10, R10 ;  /* 0x0000000a0a0a722b */ /* 0x000fd0000000000a */
[----:B------:R-:W-:-:S08]  /*0280*/  DFMA R8, R8, R10, R8 ;  /* 0x0000000a0808722b */ /* 0x000fd00000000008 */
[----:B------:R-:W-:-:S08]  /*0290*/  DMUL R10, R6, R8 ;  /* 0x00000008060a7228 */ /* 0x000fd00000000000 */
[----:B------:R-:W-:-:S08]  /*02a0*/  DFMA R10, R6, R8, R10 ;  /* 0x00000008060a722b */ /* 0x000fd0000000000a */
[----:B------:R-:W-:Y:S02]  /*02b0*/  DMUL R12, R10, R10 ;  /* 0x0000000a0a0c7228 */ /* 0x000fe40000000000 */
[----:B------:R-:W-:-:S06]  /*02c0*/  DADD R4, R6, -R10 ;  /* 0x0000000006047229 */ /* 0x000fcc000000080a */
[----:B------:R-:W-:Y:S01]  /*02d0*/  DFMA R14, R12, UR6, R16 ;  /* 0x000000060c0e7c2b */ /* 0x000fe20008000010 */
[----:B------:R-:W-:Y:S01]  /*02e0*/  UMOV UR6, 0x9f02676f ;  /* 0x9f02676f00067882 */ /* 0x000fe20000000000 */
[----:B------:R-:W-:Y:S01]  /*02f0*/  UMOV UR7, 0x3ef3b266 ;  /* 0x3ef3b26600077882 */ /* 0x000fe20000000000 */
[----:B------:R-:W-:Y:S02]  /*0300*/  DADD R16, R4, R4 ;  /* 0x0000000004107229 */ /* 0x000fe40000000004 */
[----:B------:R-:W-:Y:S01]  /*0310*/  DADD R4, R18, -UR8 ;  /* 0x8000000812047e29 */ /* 0x000fe20008000000 */
[----:B------:R-:W-:Y:S01]  /*0320*/  UMOV UR8, 0xfefa39ef ;  /* 0xfefa39ef00087882 */ /* 0x000fe20000000000 */
[----:B------:R-:W-:Y:S01]  /*0330*/  UMOV UR9, 0x3fe62e42 ;  /* 0x3fe62e4200097882 */ /* 0x000fe20000000000 */
[----:B------:R-:W-:Y:S01]  /*0340*/  DFMA R14, R12, R14, UR6 ;  /* 0x000000060c0e7e2b */ /* 0x000fe2000800000e */
[----:B------:R-:W-:Y:S01]  /*0350*/  UMOV UR6, 0xa9ab0956 ;  /* 0xa9ab095600067882 */ /* 0x000fe20000000000 */
[----:B------:R-:W-:Y:S01]  /*0360*/  UMOV UR7, 0x3f1745cb ;  /* 0x3f1745cb00077882 */ /* 0x000fe20000000000 */
[----:B------:R-:W-:-:S02]  /*0370*/  DFMA R16, R6, -R10, R16 ;  /* 0x8000000a0610722b */ /* 0x000fc40000000010 */
[----:B------:R-:W-:-:S03]  /*0380*/  DFMA R6, R4, UR8, R10 ;  /* 0x0000000804067c2b */ /* 0x000fc6000800000a */
[----:B------:R-:W-:Y:S01]  /*0390*/  DFMA R14, R12, R14, UR6 ;  /* 0x000000060c0e7e2b */ /* 0x000fe2000800000e */
[----:B------:R-:W-:Y:S01]  /*03a0*/  UMOV UR6, 0x2d1b5154 ;  /* 0x2d1b515400067882 */ /* 0x000fe20000000000 */
[----:B------:R-:W-:Y:S01]  /*03b0*/  UMOV UR7, 0x3f3c71c7 ;  /* 0x3f3c71c700077882 */ /* 0x000fe20000000000 */
[----:B------:R-:W-:-:S05]  /*03c0*/  DMUL R16, R8, R16 ;  /* 0x0000001008107228 */ /* 0x000fca0000000000 */
[----:B------:R-:W-:Y:S01]  /*03d0*/  DFMA R14, R12, R14, UR6 ;  /* 0x000000060c0e7e2b */ /* 0x000fe2000800000e */
[----:B------:R-:W-:Y:S01]  /*03e0*/  UMOV UR6, 0x923be72d ;  /* 0x923be72d00067882 */ /* 0x000fe20000000000 */
[----:B------:R-:W-:-:S06]  /*03f0*/  UMOV UR7, 0x3f624924 ;  /* 0x3f62492400077882 */ /* 0x000fcc0000000000 */
        /* <DEDUP_REMOVED lines=8> */
[----:B------:R-:W-:Y:S02]  /*0480*/  UMOV UR7, 0x3fe62e42 ;  /* 0x3fe62e4200077882 */ /* 0x000fe40000000000 */
[----:B------:R-:W-:Y:S01]  /*0490*/  DFMA R18, R4, -UR6, R6 ;  /* 0x8000000604127c2b */ /* 0x000fe20008000006 */
[----:B------:R-:W-:Y:S01]  /*04a0*/  UMOV UR6, 0x3b39803f ;  /* 0x3b39803f00067882 */ /* 0x000fe20000000000 */
[----:B------:R-:W-:Y:S02]  /*04b0*/  UMOV UR7, 0x3c7abc9e ;  /* 0x3c7abc9e00077882 */ /* 0x000fe40000000000 */
[----:B------:R-:W-:-:S04]  /*04c0*/  DMUL R14, R12, R14 ;  /* 0x0000000e0c0e7228 */ /* 0x000fc80000000000 */
[----:B------:R-:W-:-:S04]  /*04d0*/  DADD R18, -R10, R18 ;  /* 0x000000000a127229 */ /* 0x000fc80000000112 */
[----:B------:R-:W-:-:S08]  /*04e0*/  DFMA R14, R10, R14, R16 ;  /* 0x0000000e0a0e722b */ /* 0x000fd00000000010 */
[----:B------:R-:W-:-:S08]  /*04f0*/  DADD R14, R14, -R18 ;  /* 0x000000000e0e7229 */ /* 0x000fd00000000812 */
[----:B------:R-:W-:-:S08]  /*0500*/  DFMA R14, R4, UR6, R14 ;  /* 0x00000006040e7c2b */ /* 0x000fd0000800000e */
[----:B------:R-:W-:Y:S01]  /*0510*/  DADD R6, R6, R14 ;  /* 0x0000000006067229 */ /* 0x000fe2000000000e */
[----:B------:R-:W-:Y:S10]  /*0520*/  BRA `(.L_x_2) ;  /* 0x0000000000187947 */ /* 0x000ff40003800000 */
.L_x_1:
[----:B------:R-:W-:Y:S01]  /*0530*/  MOV R4, 0x0 ;  /* 0x0000000000047802 */ /* 0x000fe20000000f00 */
[----:B------:R-:W-:Y:S01]  /*0540*/  IMAD.MOV.U32 R5, RZ, RZ, 0x7ff00000 ;  /* 0x7ff00000ff057424 */ /* 0x000fe200078e00ff */
[----:B------:R-:W-:-:S05]  /*0550*/  LOP3.LUT P0, RZ, R7, 0x7fffffff, RZ, 0xc0, !PT ;  /* 0x7fffffff07ff7812 */ /* 0x000fca000780c0ff */
[----:B------:R-:W-:-:S10]  /*0560*/  DFMA R4, R6, R4, +INF ;  /* 0x7ff000000604742b */ /* 0x000fd40000000004 */
[----:B------:R-:W-:Y:S02]  /*0570*/  FSEL R6, R4, RZ, P0 ;  /* 0x000000ff04067208 */ /* 0x000fe40000000000 */
[----:B------:R-:W-:-:S07]  /*0580*/  FSEL R7, R5, -QNAN , P0 ;  /* 0xfff0000005077808 */ /* 0x000fce0000000000 */
.L_x_2:
[----:B------:R-:W-:Y:S05]  /*0590*/  BSYNC.RECONVERGENT B0 ;  /* 0x0000000000007941 */ /* 0x000fea0003800200 */
.L_x_0:
[----:B------:R-:W-:Y:S01]  /*05a0*/  STG.E.64 desc[UR4][R2.64], R6 ;  /* 0x0000000602007986 */ /* 0x000fe2000c101b04 */
[----:B------:R-:W-:Y:S05]  /*05b0*/  EXIT ;  /* 0x000000000000794d */ /* 0x000fea0003800000 */
.L_x_3:
[----:B------:R-:W-:-:S00]  /*05c0*/  BRA `(.L_x_3) ;  /* 0xfffffffc00fc7947 */ /* 0x000fc0000383ffff */
[----:B------:R-:W-:-:S00]  /*05d0*/  NOP ;  /* 0x0000000000007918 */ /* 0x000fc00000000000 */
        /* <DEDUP_REMOVED lines=10> */
.L_x_4:


//--------------------- .nv.shared.reserved.0     --------------------------
	.section	.nv.shared.reserved.0,"aw",@nobits
	.weak		__nv_reservedSMEM_offset_0_alias
	.size		__nv_reservedSMEM_offset_0_alias, 0, 64
	.other		__nv_reservedSMEM_offset_0_alias,@"STO_CUDA_RESERVED_SHARED STV_DEFAULT"
__nv_reservedSMEM_offset_0_alias:
	.zero		0
	.zero		64


//--------------------- .nv.constant0._Z5mylogPd  --------------------------
	.section	.nv.constant0._Z5mylogPd,"a",@progbits
	.sectionflags	@""
	.align	4
.nv.constant0._Z5mylogPd:
	.zero		904


//--------------------- SYMBOLS --------------------------

	.type		.nv.reservedSmem.offset0,@object
	.size		.nv.reservedSmem.offset0,0x4
